	.headerflags	@"EF_CUDA_TEXMODE_UNIFIED EF_CUDA_64BIT_ADDRESS EF_CUDA_ACCELERATORS EF_CUDA_SM90 EF_CUDA_VIRTUAL_SM(EF_CUDA_SM90)"
	.elftype	@"ET_EXEC"


//--------------------- .nv.info                  --------------------------
	.section	.nv.info,"",@"SHT_CUDA_INFO"
	.align	4


	//----- nvinfo : EIATTR_REGCOUNT
	.align		4
        /*0000*/ 	.byte	0x04, 0x2f
        /*0002*/ 	.short	(.L_1 - .L_0)
	.align		4
.L_0:
        /*0004*/ 	.word	index@(triton_poi_fused_add_convolution_mul_5)
        /*0008*/ 	.word	0x0000000e


	//----- nvinfo : EIATTR_MIN_STACK_SIZE
	.align		4
.L_1:
        /*000c*/ 	.byte	0x04, 0x12
        /*000e*/ 	.short	(.L_3 - .L_2)
	.align		4
.L_2:
        /*0010*/ 	.word	index@(triton_poi_fused_add_convolution_mul_5)
        /*0014*/ 	.word	0x00000000


	//----- nvinfo : EIATTR_FRAME_SIZE
	.align		4
.L_3:
        /*0018*/ 	.byte	0x04, 0x11
        /*001a*/ 	.short	(.L_5 - .L_4)
	.align		4
.L_4:
        /*001c*/ 	.word	index@(triton_poi_fused_add_convolution_mul_5)
        /*0020*/ 	.word	0x00000000


	//----- nvinfo : EIATTR_MIN_STACK_SIZE
	.align		4
.L_5:
        /*0024*/ 	.byte	0x04, 0x12
        /*0026*/ 	.short	(.L_7 - .L_6)
	.align		4
.L_6:
        /*0028*/ 	.word	index@(triton_poi_fused_add_convolution_mul_5)
        /*002c*/ 	.word	0x00000000
.L_7:


//--------------------- .nv.info.triton_poi_fused_add_convolution_mul_5 --------------------------
	.section	.nv.info.triton_poi_fused_add_convolution_mul_5,"",@"SHT_CUDA_INFO"
	.sectionflags	@""
	.align	4


	//----- nvinfo : EIATTR_CUDA_API_VERSION
	.align		4
        /*0000*/ 	.byte	0x04, 0x37
        /*0002*/ 	.short	(.L_9 - .L_8)
.L_8:
        /*0004*/ 	.word	0x0000007c


	//----- nvinfo : EIATTR_KPARAM_INFO
	.align		4
.L_9:
        /*0008*/ 	.byte	0x04, 0x17
        /*000a*/ 	.short	(.L_11 - .L_10)
.L_10:
        /*000c*/ 	.word	0x00000000
        /*0010*/ 	.short	0x0003
        /*0012*/ 	.short	0x0018
        /*0014*/ 	.byte	0x00, 0xf0, 0x11, 0x00


	//----- nvinfo : EIATTR_KPARAM_INFO
	.align		4
.L_11:
        /*0018*/ 	.byte	0x04, 0x17
        /*001a*/ 	.short	(.L_13 - .L_12)
.L_12:
        /*001c*/ 	.word	0x00000000
        /*0020*/ 	.short	0x0002
        /*0022*/ 	.short	0x0010
        /*0024*/ 	.byte	0x00, 0xf4, 0x21, 0x00


	//----- nvinfo : EIATTR_KPARAM_INFO
	.align		4
.L_13:
        /*0028*/ 	.byte	0x04, 0x17
        /*002a*/ 	.short	(.L_15 - .L_14)
.L_14:
        /*002c*/ 	.word	0x00000000
        /*0030*/ 	.short	0x0001
        /*0032*/ 	.short	0x0008
        /*0034*/ 	.byte	0x00, 0xf4, 0x21, 0x00


	//----- nvinfo : EIATTR_KPARAM_INFO
	.align		4
.L_15:
        /*0038*/ 	.byte	0x04, 0x17
        /*003a*/ 	.short	(.L_17 - .L_16)
.L_16:
        /*003c*/ 	.word	0x00000000
        /*0040*/ 	.short	0x0000
        /*0042*/ 	.short	0x0000
        /*0044*/ 	.byte	0x00, 0xf4, 0x21, 0x00


	//----- nvinfo : EIATTR_SPARSE_MMA_MASK
	.align		4
.L_17:
        /*0048*/ 	.byte	0x03, 0x50
        /*004a*/ 	.short	0x0000


	//----- nvinfo : EIATTR_MAXREG_COUNT
	.align		4
        /*004c*/ 	.byte	0x03, 0x1b
        /*004e*/ 	.short	0x00ff


	//----- nvinfo : EIATTR_EXIT_INSTR_OFFSETS
	.align		4
        /*0050*/ 	.byte	0x04, 0x1c
        /*0052*/ 	.short	(.L_19 - .L_18)


	//   ....[0]....
.L_18:
        /*0054*/ 	.word	0x000001c0


	//   ....[1]....
        /*0058*/ 	.word	0x000001e0


	//----- nvinfo : EIATTR_REQNTID
	.align		4
.L_19:
        /*005c*/ 	.byte	0x04, 0x10
        /*005e*/ 	.short	(.L_21 - .L_20)
.L_20:
        /*0060*/ 	.word	0x00000080
        /*0064*/ 	.word	0x00000001
        /*0068*/ 	.word	0x00000001


	//----- nvinfo : EIATTR_CBANK_PARAM_SIZE
	.align		4
.L_21:
        /*006c*/ 	.byte	0x03, 0x19
        /*006e*/ 	.short	0x001c


	//----- nvinfo : EIATTR_PARAM_CBANK
	.align		4
        /*0070*/ 	.byte	0x04, 0x0a
        /*0072*/ 	.short	(.L_23 - .L_22)
	.align		4
.L_22:
        /*0074*/ 	.word	index@(.nv.constant0.triton_poi_fused_add_convolution_mul_5)
        /*0078*/ 	.short	0x0210
        /*007a*/ 	.short	0x001c


	//----- nvinfo : EIATTR_SW_WAR
	.align		4
.L_23:
        /*007c*/ 	.byte	0x04, 0x36
        /*007e*/ 	.short	(.L_25 - .L_24)
.L_24:
        /*0080*/ 	.word	0x00000008
.L_25:


//--------------------- .nv.callgraph             --------------------------
	.section	.nv.callgraph,"",@"SHT_CUDA_CALLGRAPH"
	.align	4
	.sectionentsize	8
	.align		4
        /*0000*/ 	.word	0x00000000
	.align		4
        /*0004*/ 	.word	0xffffffff
	.align		4
        /*0008*/ 	.word	0x00000000
	.align		4
        /*000c*/ 	.word	0xfffffffe
	.align		4
        /*0010*/ 	.word	0x00000000
	.align		4
        /*0014*/ 	.word	0xfffffffd
	.align		4
        /*0018*/ 	.word	0x00000000
	.align		4
        /*001c*/ 	.word	0xfffffffc


//--------------------- .text.triton_poi_fused_add_convolution_mul_5 --------------------------
	.section	.text.triton_poi_fused_add_convolution_mul_5,"ax",@progbits
	.align	128
        .global         triton_poi_fused_add_convolution_mul_5
        .type           triton_poi_fused_add_convolution_mul_5,@function
        .size           triton_poi_fused_add_convolution_mul_5,(.L_x_1 - triton_poi_fused_add_convolution_mul_5)
        .other          triton_poi_fused_add_convolution_mul_5,@"STO_CUDA_ENTRY STV_DEFAULT"
triton_poi_fused_add_convolution_mul_5:
.text.triton_poi_fused_add_convolution_mul_5:
[----:B------:R-:W0:Y:S02]  /*0000*/  LDC R1, c[0x0][0x28] ;  /* 0x00000a00ff017b82 */ /* 0x000e240000000800 */
[----:B------:R-:W1:Y:S01]  /*0010*/  S2R R0, SR_TID.X ;  /* 0x0000000000007919 */ /* 0x000e620000002100 */
[----:B------:R-:W2:Y:S01]  /*0020*/  LDC.64 R4, c[0x0][0x218] ;  /* 0x00008600ff047b82 */ /* 0x000ea20000000a00 */
[----:B------:R-:W-:Y:S01]  /*0030*/  ULDC.64 UR4, c[0x0][0x208] ;  /* 0x0000820000047ab9 */ /* 0x000fe20000000a00 */
[----:B------:R-:W3:Y:S06]  /*0040*/  S2R R9, SR_CTAID.X ;  /* 0x0000000000097919 */ /* 0x000eec0000002500 */
[----:B------:R-:W4:Y:S01]  /*0050*/  LDC.64 R6, c[0x0][0x220] ;  /* 0x00008800ff067b82 */ /* 0x000f220000000a00 */
[----:B-1----:R-:W-:-:S02]  /*0060*/  LOP3.LUT R0, R0, 0x7f, RZ, 0xc0, !PT ;  /* 0x0000007f00007812 */ /* 0x002fc400078ec0ff */
[----:B---3--:R-:W-:-:S03]  /*0070*/  SHF.R.S32.HI R2, RZ, 0x18, R9 ;  /* 0x00000018ff027819 */ /* 0x008fc60000011409 */
[----:B------:R-:W-:Y:S01]  /*0080*/  IMAD R9, R9, 0x80, R0 ;  /* 0x0000008009097824 */ /* 0x000fe200078e0200 */
[----:B------:R-:W-:Y:S02]  /*0090*/  SGXT R0, R2, 0x1 ;  /* 0x000000010200781a */ /* 0x000fe40000000200 */
[----:B------:R-:W1:Y:S02]  /*00a0*/  LDC.64 R2, c[0x0][0x210] ;  /* 0x00008400ff027b82 */ /* 0x000e640000000a00 */
[----:B------:R-:W-:Y:S02]  /*00b0*/  ISETP.GE.AND P0, PT, R9, 0x800, PT ;  /* 0x000008000900780c */ /* 0x000fe40003f06270 */
[----:B------:R-:W-:-:S04]  /*00c0*/  LEA.HI R0, R0, R9, RZ, 0x4 ;  /* 0x0000000900007211 */ /* 0x000fc800078f20ff */
[----:B------:R-:W-:-:S04]  /*00d0*/  SHF.R.S32.HI R0, RZ, 0x4, R0 ;  /* 0x00000004ff007819 */ /* 0x000fc80000011400 */
[----:B------:R-:W-:-:S04]  /*00e0*/  LEA.HI R8, R0, R0, RZ, 0x5 ;  /* 0x0000000000087211 */ /* 0x000fc800078f28ff */
[----:B------:R-:W-:-:S05]  /*00f0*/  LOP3.LUT R11, R8, 0xffffffe0, RZ, 0xc0, !PT ;  /* 0xffffffe0080b7812 */ /* 0x000fca00078ec0ff */
[----:B------:R-:W-:Y:S02]  /*0100*/  IMAD.IADD R11, R0, 0x1, -R11 ;  /* 0x00000001000b7824 */ /* 0x000fe400078e0a0b */
[----:B------:R-:W-:Y:S02]  /*0110*/  IMAD.MOV.U32 R0, RZ, RZ, RZ ;  /* 0x000000ffff007224 */ /* 0x000fe400078e00ff */
[----:B--2---:R-:W-:Y:S01]  /*0120*/  IMAD.WIDE R4, R11, 0x4, R4 ;  /* 0x000000040b047825 */ /* 0x004fe200078e0204 */
[----:B------:R-:W-:-:S03]  /*0130*/  HFMA2.MMA R11, -RZ, RZ, 0, 0 ;  /* 0x00000000ff0b7435 */ /* 0x000fc600000001ff */
[----:B-1----:R-:W-:Y:S01]  /*0140*/  IMAD.WIDE R2, R9, 0x4, R2 ;  /* 0x0000000409027825 */ /* 0x002fe200078e0202 */
[----:B------:R-:W-:-:S03]  /*0150*/  MOV R8, RZ ;  /* 0x000000ff00087202 */ /* 0x000fc60000000f00 */
[----:B----4-:R-:W-:Y:S01]  /*0160*/  IMAD.WIDE R6, R9, 0x4, R6 ;  /* 0x0000000409067825 */ /* 0x010fe200078e0206 */
[----:B------:R-:W2:Y:S04]  /*0170*/  @!P0 LDG.E R0, desc[UR4][R2.64] ;  /* 0x0000000402008981 */ /* 0x000ea8000c1e1900 */
[----:B------:R-:W2:Y:S04]  /*0180*/  @!P0 LDG.E.EL R11, desc[UR4][R4.64] ;  /* 0x00000004040b8981 */ /* 0x000ea8000c2e1900 */
[----:B------:R-:W3:Y:S01]  /*0190*/  @!P0 LDG.E R8, desc[UR4][R6.64] ;  /* 0x0000000406088981 */ /* 0x000ee2000c1e1900 */
[----:B--2---:R-:W-:-:S04]  /*01a0*/  FADD R11, R11, R0 ;  /* 0x000000000b0b7221 */ /* 0x004fc80000000000 */
[----:B---3--:R-:W-:Y:S01]  /*01b0*/  FFMA R11, R11, 0.20000000298023223877, R8 ;  /* 0x3e4ccccd0b0b7823 */ /* 0x008fe20000000008 */
[----:B------:R-:W-:Y:S06]  /*01c0*/  @P0 EXIT ;  /* 0x000000000000094d */ /* 0x000fec0003800000 */
[----:B------:R-:W-:Y:S01]  /*01d0*/  STG.E desc[UR4][R2.64], R11 ;  /* 0x0000000b02007986 */ /* 0x000fe2000c101904 */
[----:B------:R-:W-:Y:S05]  /*01e0*/  EXIT ;  /* 0x000000000000794d */ /* 0x000fea0003800000 */
.L_x_0:
[----:B------:R-:W-:-:S00]  /*01f0*/  BRA `(.L_x_0) ;  /* 0xfffffffc00fc7947 */ /* 0x000fc0000383ffff */
[----:B------:R-:W-:-:S00]  /*0200*/  NOP ;  /* 0x0000000000007918 */ /* 0x000fc00000000000 */
[----:B------:R-:W-:-:S00]  /*0210*/  NOP ;  /* 0x0000000000007918 */ /* 0x000fc00000000000 */
[----:B------:R-:W-:-:S00]  /*0220*/  NOP ;  /* 0x0000000000007918 */ /* 0x000fc00000000000 */
[----:B------:R-:W-:-:S00]  /*0230*/  NOP ;  /* 0x0000000000007918 */ /* 0x000fc00000000000 */
[----:B------:R-:W-:-:S00]  /*0240*/  NOP ;  /* 0x0000000000007918 */ /* 0x000fc00000000000 */
[----:B------:R-:W-:-:S00]  /*0250*/  NOP ;  /* 0x0000000000007918 */ /* 0x000fc00000000000 */
[----:B------:R-:W-:-:S00]  /*0260*/  NOP ;  /* 0x0000000000007918 */ /* 0x000fc00000000000 */
[----:B------:R-:W-:-:S00]  /*0270*/  NOP ;  /* 0x0000000000007918 */ /* 0x000fc00000000000 */
.L_x_1:


//--------------------- .nv.constant0.triton_poi_fused_add_convolution_mul_5 --------------------------
	.section	.nv.constant0.triton_poi_fused_add_convolution_mul_5,"a",@progbits
	.sectionflags	@""
	.align	4
.nv.constant0.triton_poi_fused_add_convolution_mul_5:
	.zero		556
